	.headerflags	@"EF_CUDA_TEXMODE_UNIFIED EF_CUDA_64BIT_ADDRESS EF_CUDA_ACCELERATORS EF_CUDA_SM90 EF_CUDA_VIRTUAL_SM(EF_CUDA_SM90)"
	.elftype	@"ET_EXEC"


//--------------------- .nv.info                  --------------------------
	.section	.nv.info,"",@"SHT_CUDA_INFO"
	.align	4


	//----- nvinfo : EIATTR_REGCOUNT
	.align		4
        /*0000*/ 	.byte	0x04, 0x2f
        /*0002*/ 	.short	(.L_3 - .L_2)
	.align		4
.L_2:
        /*0004*/ 	.word	index@(triton_poi_fused__native_batch_norm_legit_no_training_convolution_relu_9)
        /*0008*/ 	.word	0x00000016


	//----- nvinfo : EIATTR_MIN_STACK_SIZE
	.align		4
.L_3:
        /*000c*/ 	.byte	0x04, 0x12
        /*000e*/ 	.short	(.L_5 - .L_4)
	.align		4
.L_4:
        /*0010*/ 	.word	index@(triton_poi_fused__native_batch_norm_legit_no_training_convolution_relu_9)
        /*0014*/ 	.word	0x00000000


	//----- nvinfo : EIATTR_FRAME_SIZE
	.align		4
.L_5:
        /*0018*/ 	.byte	0x04, 0x11
        /*001a*/ 	.short	(.L_7 - .L_6)
	.align		4
.L_6:
        /*001c*/ 	.word	index@(triton_poi_fused__native_batch_norm_legit_no_training_convolution_relu_9)
        /*0020*/ 	.word	0x00000000


	//----- nvinfo : EIATTR_MIN_STACK_SIZE
	.align		4
.L_7:
        /*0024*/ 	.byte	0x04, 0x12
        /*0026*/ 	.short	(.L_9 - .L_8)
	.align		4
.L_8:
        /*0028*/ 	.word	index@(triton_poi_fused__native_batch_norm_legit_no_training_convolution_relu_9)
        /*002c*/ 	.word	0x00000000
.L_9:


//--------------------- .nv.info.triton_poi_fused__native_batch_norm_legit_no_training_convolution_relu_9 --------------------------
	.section	.nv.info.triton_poi_fused__native_batch_norm_legit_no_training_convolution_relu_9,"",@"SHT_CUDA_INFO"
	.sectionflags	@""
	.align	4


	//----- nvinfo : EIATTR_CUDA_API_VERSION
	.align		4
        /*0000*/ 	.byte	0x04, 0x37
        /*0002*/ 	.short	(.L_11 - .L_10)
.L_10:
        /*0004*/ 	.word	0x0000007c


	//----- nvinfo : EIATTR_KPARAM_INFO
	.align		4
.L_11:
        /*0008*/ 	.byte	0x04, 0x17
        /*000a*/ 	.short	(.L_13 - .L_12)
.L_12:
        /*000c*/ 	.word	0x00000000
        /*0010*/ 	.short	0x0007
        /*0012*/ 	.short	0x0038
        /*0014*/ 	.byte	0x00, 0xf0, 0x11, 0x00


	//----- nvinfo : EIATTR_KPARAM_INFO
	.align		4
.L_13:
        /*0018*/ 	.byte	0x04, 0x17
        /*001a*/ 	.short	(.L_15 - .L_14)
.L_14:
        /*001c*/ 	.word	0x00000000
        /*0020*/ 	.short	0x0006
        /*0022*/ 	.short	0x0030
        /*0024*/ 	.byte	0x00, 0xf4, 0x21, 0x00


	//----- nvinfo : EIATTR_KPARAM_INFO
	.align		4
.L_15:
        /*0028*/ 	.byte	0x04, 0x17
        /*002a*/ 	.short	(.L_17 - .L_16)
.L_16:
        /*002c*/ 	.word	0x00000000
        /*0030*/ 	.short	0x0005
        /*0032*/ 	.short	0x0028
        /*0034*/ 	.byte	0x00, 0xf4, 0x21, 0x00


	//----- nvinfo : EIATTR_KPARAM_INFO
	.align		4
.L_17:
        /*0038*/ 	.byte	0x04, 0x17
        /*003a*/ 	.short	(.L_19 - .L_18)
.L_18:
        /*003c*/ 	.word	0x00000000
        /*0040*/ 	.short	0x0004
        /*0042*/ 	.short	0x0020
        /*0044*/ 	.byte	0x00, 0xf4, 0x21, 0x00


	//----- nvinfo : EIATTR_KPARAM_INFO
	.align		4
.L_19:
        /*0048*/ 	.byte	0x04, 0x17
        /*004a*/ 	.short	(.L_21 - .L_20)
.L_20:
        /*004c*/ 	.word	0x00000000
        /*0050*/ 	.short	0x0003
        /*0052*/ 	.short	0x0018
        /*0054*/ 	.byte	0x00, 0xf4, 0x21, 0x00


	//----- nvinfo : EIATTR_KPARAM_INFO
	.align		4
.L_21:
        /*0058*/ 	.byte	0x04, 0x17
        /*005a*/ 	.short	(.L_23 - .L_22)
.L_22:
        /*005c*/ 	.word	0x00000000
        /*0060*/ 	.short	0x0002
        /*0062*/ 	.short	0x0010
        /*0064*/ 	.byte	0x00, 0xf4, 0x21, 0x00


	//----- nvinfo : EIATTR_KPARAM_INFO
	.align		4
.L_23:
        /*0068*/ 	.byte	0x04, 0x17
        /*006a*/ 	.short	(.L_25 - .L_24)
.L_24:
        /*006c*/ 	.word	0x00000000
        /*0070*/ 	.short	0x0001
        /*0072*/ 	.short	0x0008
        /*0074*/ 	.byte	0x00, 0xf4, 0x21, 0x00


	//----- nvinfo : EIATTR_KPARAM_INFO
	.align		4
.L_25:
        /*0078*/ 	.byte	0x04, 0x17
        /*007a*/ 	.short	(.L_27 - .L_26)
.L_26:
        /*007c*/ 	.word	0x00000000
        /*0080*/ 	.short	0x0000
        /*0082*/ 	.short	0x0000
        /*0084*/ 	.byte	0x00, 0xf4, 0x21, 0x00


	//----- nvinfo : EIATTR_SPARSE_MMA_MASK
	.align		4
.L_27:
        /*0088*/ 	.byte	0x03, 0x50
        /*008a*/ 	.short	0x0000


	//----- nvinfo : EIATTR_MAXREG_COUNT
	.align		4
        /*008c*/ 	.byte	0x03, 0x1b
        /*008e*/ 	.short	0x00ff


	//----- nvinfo : EIATTR_EXIT_INSTR_OFFSETS
	.align		4
        /*0090*/ 	.byte	0x04, 0x1c
        /*0092*/ 	.short	(.L_29 - .L_28)


	//   ....[0]....
.L_28:
        /*0094*/ 	.word	0x000003b0


	//----- nvinfo : EIATTR_REQNTID
	.align		4
.L_29:
        /*0098*/ 	.byte	0x04, 0x10
        /*009a*/ 	.short	(.L_31 - .L_30)
.L_30:
        /*009c*/ 	.word	0x00000100
        /*00a0*/ 	.word	0x00000001
        /*00a4*/ 	.word	0x00000001


	//----- nvinfo : EIATTR_CBANK_PARAM_SIZE
	.align		4
.L_31:
        /*00a8*/ 	.byte	0x03, 0x19
        /*00aa*/ 	.short	0x003c


	//----- nvinfo : EIATTR_PARAM_CBANK
	.align		4
        /*00ac*/ 	.byte	0x04, 0x0a
        /*00ae*/ 	.short	(.L_33 - .L_32)
	.align		4
.L_32:
        /*00b0*/ 	.word	index@(.nv.constant0.triton_poi_fused__native_batch_norm_legit_no_training_convolution_relu_9)
        /*00b4*/ 	.short	0x0210
        /*00b6*/ 	.short	0x003c


	//----- nvinfo : EIATTR_SW_WAR
	.align		4
.L_33:
        /*00b8*/ 	.byte	0x04, 0x36
        /*00ba*/ 	.short	(.L_35 - .L_34)
.L_34:
        /*00bc*/ 	.word	0x00000008
.L_35:


//--------------------- .nv.callgraph             --------------------------
	.section	.nv.callgraph,"",@"SHT_CUDA_CALLGRAPH"
	.align	4
	.sectionentsize	8
	.align		4
        /*0000*/ 	.word	0x00000000
	.align		4
        /*0004*/ 	.word	0xffffffff
	.align		4
        /*0008*/ 	.word	0x00000000
	.align		4
        /*000c*/ 	.word	0xfffffffe
	.align		4
        /*0010*/ 	.word	0x00000000
	.align		4
        /*0014*/ 	.word	0xfffffffd
	.align		4
        /*0018*/ 	.word	0x00000000
	.align		4
        /*001c*/ 	.word	0xfffffffc


//--------------------- .nv.constant4             --------------------------
	.section	.nv.constant4,"a",@progbits
	.align	8
	.align		8
.nv.constant4:
        /*0000*/ 	.dword	_$_str
	.align		8
        /*0008*/ 	.dword	_$_str_$_2


//--------------------- .text.triton_poi_fused__native_batch_norm_legit_no_training_convolution_relu_9 --------------------------
	.section	.text.triton_poi_fused__native_batch_norm_legit_no_training_convolution_relu_9,"ax",@progbits
	.align	128
        .global         triton_poi_fused__native_batch_norm_legit_no_training_convolution_relu_9
        .type           triton_poi_fused__native_batch_norm_legit_no_training_convolution_relu_9,@function
        .size           triton_poi_fused__native_batch_norm_legit_no_training_convolution_relu_9,(.L_x_1 - triton_poi_fused__native_batch_norm_legit_no_training_convolution_relu_9)
        .other          triton_poi_fused__native_batch_norm_legit_no_training_convolution_relu_9,@"STO_CUDA_ENTRY STV_DEFAULT"
triton_poi_fused__native_batch_norm_legit_no_training_convolution_relu_9:
.text.triton_poi_fused__native_batch_norm_legit_no_training_convolution_relu_9:
[----:B------:R-:W-:Y:S01]  /*0000*/  LDC R1, c[0x0][0x28] ;  /* 0x00000a00ff017b82 */ /* 0x000fe20000000800 */
[----:B------:R-:W1:Y:S07]  /*0010*/  S2R R0, SR_TID.X ;  /* 0x0000000000007919 */ /* 0x000e6e0000002100 */
[----:B------:R-:W2:Y:S01]  /*0020*/  LDC.64 R14, c[0x0][0x228] ;  /* 0x00008a00ff0e7b82 */ /* 0x000ea20000000a00 */
[----:B------:R-:W-:Y:S01]  /*0030*/  ULDC.64 UR4, c[0x0][0x208] ;  /* 0x0000820000047ab9 */ /* 0x000fe20000000a00 */
[----:B------:R-:W3:Y:S06]  /*0040*/  S2R R5, SR_CTAID.X ;  /* 0x0000000000057919 */ /* 0x000eec0000002500 */
[----:B------:R-:W4:Y:S08]  /*0050*/  LDC.64 R10, c[0x0][0x218] ;  /* 0x00008600ff0a7b82 */ /* 0x000f300000000a00 */
[----:B------:R-:W5:Y:S08]  /*0060*/  LDC.64 R12, c[0x0][0x220] ;  /* 0x00008800ff0c7b82 */ /* 0x000f700000000a00 */
[----:B------:R-:W5:Y:S01]  /*0070*/  LDC.64 R16, c[0x0][0x230] ;  /* 0x00008c00ff107b82 */ /* 0x000f620000000a00 */
[----:B-1----:R-:W-:-:S02]  /*0080*/  SHF.L.U32 R0, R0, 0x1, RZ ;  /* 0x0000000100007819 */ /* 0x002fc400000006ff */
[----:B---3--:R-:W-:Y:S02]  /*0090*/  SHF.R.S32.HI R3, RZ, 0x16, R5 ;  /* 0x00000016ff037819 */ /* 0x008fe40000011405 */
[----:B------:R-:W-:Y:S02]  /*00a0*/  LOP3.LUT R0, R0, 0x1fe, RZ, 0xc0, !PT ;  /* 0x000001fe00007812 */ /* 0x000fe400078ec0ff */
[----:B------:R-:W-:Y:S02]  /*00b0*/  SGXT R3, R3, 0x1 ;  /* 0x000000010303781a */ /* 0x000fe40000000200 */
[----:B------:R-:W-:Y:S02]  /*00c0*/  LEA R0, R5, R0, 0x9 ;  /* 0x0000000005007211 */ /* 0x000fe400078e48ff */
[----:B------:R-:W1:Y:S02]  /*00d0*/  LDC.64 R4, c[0x0][0x238] ;  /* 0x00008e00ff047b82 */ /* 0x000e640000000a00 */
[----:B------:R-:W-:-:S04]  /*00e0*/  LEA.HI R3, R3, R0, RZ, 0x8 ;  /* 0x0000000003037211 */ /* 0x000fc800078f40ff */
[----:B------:R-:W-:-:S04]  /*00f0*/  SHF.R.S32.HI R3, RZ, 0x8, R3 ;  /* 0x00000008ff037819 */ /* 0x000fc80000011403 */
[----:B------:R-:W-:-:S04]  /*0100*/  LEA.HI R2, R3, R3, RZ, 0x7 ;  /* 0x0000000303027211 */ /* 0x000fc800078f38ff */
[----:B------:R-:W-:-:S04]  /*0110*/  LOP3.LUT R2, R2, 0xffffff80, RZ, 0xc0, !PT ;  /* 0xffffff8002027812 */ /* 0x000fc800078ec0ff */
[----:B------:R-:W-:Y:S02]  /*0120*/  IADD3 R19, R3, -R2, RZ ;  /* 0x8000000203137210 */ /* 0x000fe40007ffe0ff */
[----:B------:R-:W3:Y:S03]  /*0130*/  LDC.64 R2, c[0x0][0x210] ;  /* 0x00008400ff027b82 */ /* 0x000ee60000000a00 */
[----:B--2---:R-:W-:-:S05]  /*0140*/  IMAD.WIDE R14, R19, 0x4, R14 ;  /* 0x00000004130e7825 */ /* 0x004fca00078e020e */
[----:B------:R2:W2:Y:S01]  /*0150*/  LDG.E.EL R18, desc[UR4][R14.64] ;  /* 0x000000040e127981 */ /* 0x0004a2000c2e1900 */
[----:B----4-:R-:W-:-:S04]  /*0160*/  IMAD.WIDE R10, R19, 0x4, R10 ;  /* 0x00000004130a7825 */ /* 0x010fc800078e020a */
[----:B-----5:R-:W-:Y:S01]  /*0170*/  IMAD.WIDE R12, R19, 0x4, R12 ;  /* 0x00000004130c7825 */ /* 0x020fe200078e020c */
[----:B------:R4:W5:Y:S04]  /*0180*/  LDG.E.EL R8, desc[UR4][R10.64] ;  /* 0x000000040a087981 */ /* 0x000968000c2e1900 */
[----:B------:R-:W5:Y:S01]  /*0190*/  LDG.E.EL R9, desc[UR4][R12.64] ;  /* 0x000000040c097981 */ /* 0x000f62000c2e1900 */
[----:B---3--:R-:W-:-:S05]  /*01a0*/  IMAD.WIDE R2, R0, 0x4, R2 ;  /* 0x0000000400027825 */ /* 0x008fca00078e0202 */
[----:B------:R-:W5:Y:S01]  /*01b0*/  LDG.E.64 R6, desc[UR4][R2.64] ;  /* 0x0000000402067981 */ /* 0x000f62000c1e1b00 */
[----:B0-2---:R-:W-:-:S04]  /*01c0*/  IMAD.WIDE R14, R19, 0x4, R16 ;  /* 0x00000004130e7825 */ /* 0x005fc800078e0210 */
[----:B-1----:R-:W-:Y:S02]  /*01d0*/  IMAD.WIDE R16, R19, 0x4, R4 ;  /* 0x0000000413107825 */ /* 0x002fe400078e0204 */
[----:B------:R-:W2:Y:S01]  /*01e0*/  LDG.E.EL R14, desc[UR4][R14.64] ;  /* 0x000000040e0e7981 */ /* 0x000ea2000c2e1900 */
[----:B----4-:R-:W-:Y:S01]  /*01f0*/  HFMA2.MMA R10, -RZ, RZ, 1.625, 0 ;  /* 0x3e800000ff0a7435 */ /* 0x010fe200000001ff */
[----:B------:R-:W0:Y:S02]  /*0200*/  LDC.64 R4, c[0x0][0x240] ;  /* 0x00009000ff047b82 */ /* 0x000e240000000a00 */
[----:B------:R-:W2:Y:S01]  /*0210*/  LDG.E.EL R17, desc[UR4][R16.64] ;  /* 0x0000000410117981 */ /* 0x000ea2000c2e1900 */
[----:B0-----:R-:W-:-:S04]  /*0220*/  IMAD.WIDE R4, R0, 0x4, R4 ;  /* 0x0000000400047825 */ /* 0x001fc800078e0204 */
[----:B------:R-:W-:-:S04]  /*0230*/  FADD R18, R18, 9.9999997473787516356e-06 ;  /* 0x3727c5ac12127421 */ /* 0x000fc80000000000 */
[----:B------:R-:W0:Y:S02]  /*0240*/  MUFU.SQRT R19, R18 ;  /* 0x0000001200137308 */ /* 0x000e240000002000 */
[C---:B0-----:R-:W-:Y:S02]  /*0250*/  FSETP.GT.AND P0, PT, R19.reuse, 8.50705917302346158658e+37, PT ;  /* 0x7e8000001300780b */ /* 0x041fe40003f04000 */
[----:B------:R-:W-:-:S11]  /*0260*/  FSETP.GEU.AND P1, PT, R19, 1.175494350822287508e-38, PT ;  /* 0x008000001300780b */ /* 0x000fd60003f2e000 */
[----:B------:R-:W-:-:S04]  /*0270*/  @P0 FMUL R19, R19, 0.25 ;  /* 0x3e80000013130820 */ /* 0x000fc80000400000 */
[----:B------:R-:W-:-:S06]  /*0280*/  @!P1 FMUL R19, R19, 16777216 ;  /* 0x4b80000013139820 */ /* 0x000fcc0000400000 */
[----:B------:R-:W0:Y:S01]  /*0290*/  MUFU.RCP R19, R19 ;  /* 0x0000001300137308 */ /* 0x000e220000001000 */
[----:B------:R-:W-:Y:S01]  /*02a0*/  FSEL R10, R10, 1, P0 ;  /* 0x3f8000000a0a7808 */ /* 0x000fe20000000000 */
[--C-:B-----5:R-:W-:Y:S01]  /*02b0*/  FADD R6, R6, R8.reuse ;  /* 0x0000000806067221 */ /* 0x120fe20000000000 */
[----:B------:R-:W-:-:S03]  /*02c0*/  FADD R7, R7, R8 ;  /* 0x0000000807077221 */ /* 0x000fc60000000000 */
[----:B------:R-:W-:Y:S01]  /*02d0*/  @!P1 FMUL R10, R10, 16777216 ;  /* 0x4b8000000a0a9820 */ /* 0x000fe20000400000 */
[C---:B------:R-:W-:Y:S01]  /*02e0*/  FADD R8, -R9.reuse, R6 ;  /* 0x0000000609087221 */ /* 0x040fe20000000100 */
[----:B------:R-:W-:Y:S02]  /*02f0*/  FADD R9, -R9, R7 ;  /* 0x0000000709097221 */ /* 0x000fe40000000100 */
[----:B0-----:R-:W-:-:S04]  /*0300*/  FMUL R10, R19, R10 ;  /* 0x0000000a130a7220 */ /* 0x001fc80000400000 */
[-C--:B------:R-:W-:Y:S01]  /*0310*/  FMUL R8, R8, R10.reuse ;  /* 0x0000000a08087220 */ /* 0x080fe20000400000 */
[----:B------:R-:W-:-:S03]  /*0320*/  FMUL R10, R9, R10 ;  /* 0x0000000a090a7220 */ /* 0x000fc60000400000 */
[C-C-:B--2---:R-:W-:Y:S01]  /*0330*/  FFMA R8, R14.reuse, R8, R17.reuse ;  /* 0x000000080e087223 */ /* 0x144fe20000000011 */
[----:B------:R-:W-:-:S04]  /*0340*/  FFMA R10, R14, R10, R17 ;  /* 0x0000000a0e0a7223 */ /* 0x000fc80000000011 */
[----:B------:R-:W-:Y:S02]  /*0350*/  FSETP.GEU.AND P0, PT, R8, RZ, PT ;  /* 0x000000ff0800720b */ /* 0x000fe40003f0e000 */
[----:B------:R-:W-:Y:S02]  /*0360*/  FSETP.GEU.AND P1, PT, R10, RZ, PT ;  /* 0x000000ff0a00720b */ /* 0x000fe40003f2e000 */
[----:B------:R-:W-:Y:S02]  /*0370*/  FSEL R8, R8, RZ, P0 ;  /* 0x000000ff08087208 */ /* 0x000fe40000000000 */
[----:B------:R-:W-:Y:S01]  /*0380*/  FSEL R9, R10, RZ, P1 ;  /* 0x000000ff0a097208 */ /* 0x000fe20000800000 */
[----:B------:R-:W-:Y:S04]  /*0390*/  STG.E.64 desc[UR4][R2.64], R6 ;  /* 0x0000000602007986 */ /* 0x000fe8000c101b04 */
[----:B------:R-:W-:Y:S01]  /*03a0*/  STG.E.64 desc[UR4][R4.64], R8 ;  /* 0x0000000804007986 */ /* 0x000fe2000c101b04 */
[----:B------:R-:W-:Y:S05]  /*03b0*/  EXIT ;  /* 0x000000000000794d */ /* 0x000fea0003800000 */
.L_x_0:
[----:B------:R-:W-:-:S00]  /*03c0*/  BRA `(.L_x_0) ;  /* 0xfffffffc00fc7947 */ /* 0x000fc0000383ffff */
[----:B------:R-:W-:-:S00]  /*03d0*/  NOP ;  /* 0x0000000000007918 */ /* 0x000fc00000000000 */
        /* <DEDUP_REMOVED lines=10> */
.L_x_1:


//--------------------- .nv.global.init           --------------------------
	.section	.nv.global.init,"aw",@progbits
.nv.global.init:
	.type		_$_str,@object
	.size		_$_str,(_$_str_$_2 - _$_str)
_$_str:
        /*0000*/ 	.byte	0x5f, 0x5f, 0x43, 0x55, 0x44, 0x41, 0x5f, 0x46, 0x54, 0x5a, 0x00
	.type		_$_str_$_2,@object
	.size		_$_str_$_2,(.L_1 - _$_str_$_2)
_$_str_$_2:
        /*000b*/ 	.byte	0x5f, 0x5f, 0x43, 0x55, 0x44, 0x41, 0x5f, 0x50, 0x52, 0x45, 0x43, 0x5f, 0x53, 0x51, 0x52, 0x54
        /*001b*/ 	.byte	0x00
.L_1:


//--------------------- .nv.constant0.triton_poi_fused__native_batch_norm_legit_no_training_convolution_relu_9 --------------------------
	.section	.nv.constant0.triton_poi_fused__native_batch_norm_legit_no_training_convolution_relu_9,"a",@progbits
	.sectionflags	@""
	.align	4
.nv.constant0.triton_poi_fused__native_batch_norm_legit_no_training_convolution_relu_9:
	.zero		588
